//
// Generated by NVIDIA NVVM Compiler
//
// Compiler Build ID: CL-36424714
// Cuda compilation tools, release 13.0, V13.0.88
// Based on NVVM 20.0.0
//

.version 9.0
.target sm_100
.address_size 64

	// .globl	ResizePadNormPadvalueKernel

.visible .entry ResizePadNormPadvalueKernel(
	.param .u64 .ptr .align 1 ResizePadNormPadvalueKernel_param_0,
	.param .u32 ResizePadNormPadvalueKernel_param_1,
	.param .u32 ResizePadNormPadvalueKernel_param_2,
	.param .u32 ResizePadNormPadvalueKernel_param_3,
	.param .u32 ResizePadNormPadvalueKernel_param_4,
	.param .u64 .ptr .align 1 ResizePadNormPadvalueKernel_param_5,
	.param .u32 ResizePadNormPadvalueKernel_param_6,
	.param .u32 ResizePadNormPadvalueKernel_param_7,
	.param .u32 ResizePadNormPadvalueKernel_param_8,
	.param .u32 ResizePadNormPadvalueKernel_param_9,
	.param .f32 ResizePadNormPadvalueKernel_param_10,
	.param .f32 ResizePadNormPadvalueKernel_param_11,
	.param .f32 ResizePadNormPadvalueKernel_param_12,
	.param .f32 ResizePadNormPadvalueKernel_param_13,
	.param .f32 ResizePadNormPadvalueKernel_param_14,
	.param .f32 ResizePadNormPadvalueKernel_param_15,
	.param .f32 ResizePadNormPadvalueKernel_param_16,
	.param .u8 ResizePadNormPadvalueKernel_param_17,
	.param .u8 ResizePadNormPadvalueKernel_param_18,
	.param .u32 ResizePadNormPadvalueKernel_param_19,
	.param .f32 ResizePadNormPadvalueKernel_param_20,
	.param .f32 ResizePadNormPadvalueKernel_param_21,
	.param .f32 ResizePadNormPadvalueKernel_param_22
)
{
	.reg .pred 	%p<17>;
	.reg .b16 	%rs<9>;
	.reg .b32 	%r<51>;
	.reg .b32 	%f<61>;
	.reg .b64 	%rd<28>;

	ld.param.u64 	%rd3, [ResizePadNormPadvalueKernel_param_0];
	ld.param.u32 	%r5, [ResizePadNormPadvalueKernel_param_1];
	ld.param.u32 	%r6, [ResizePadNormPadvalueKernel_param_2];
	ld.param.u32 	%r7, [ResizePadNormPadvalueKernel_param_3];
	ld.param.u32 	%r8, [ResizePadNormPadvalueKernel_param_4];
	ld.param.u64 	%rd4, [ResizePadNormPadvalueKernel_param_5];
	ld.param.u32 	%r14, [ResizePadNormPadvalueKernel_param_6];
	ld.param.u32 	%r10, [ResizePadNormPadvalueKernel_param_7];
	ld.param.u32 	%r12, [ResizePadNormPadvalueKernel_param_9];
	ld.param.f32 	%f16, [ResizePadNormPadvalueKernel_param_10];
	ld.param.f32 	%f17, [ResizePadNormPadvalueKernel_param_11];
	ld.param.f32 	%f18, [ResizePadNormPadvalueKernel_param_12];
	ld.param.f32 	%f19, [ResizePadNormPadvalueKernel_param_13];
	ld.param.f32 	%f20, [ResizePadNormPadvalueKernel_param_14];
	ld.param.f32 	%f21, [ResizePadNormPadvalueKernel_param_15];
	ld.param.f32 	%f22, [ResizePadNormPadvalueKernel_param_16];
	ld.param.s8 	%rs1, [ResizePadNormPadvalueKernel_param_17];
	ld.param.s8 	%rs2, [ResizePadNormPadvalueKernel_param_18];
	ld.param.u32 	%r13, [ResizePadNormPadvalueKernel_param_19];
	ld.param.f32 	%f57, [ResizePadNormPadvalueKernel_param_20];
	ld.param.f32 	%f56, [ResizePadNormPadvalueKernel_param_21];
	ld.param.f32 	%f55, [ResizePadNormPadvalueKernel_param_22];
	cvta.to.global.u64 	%rd1, %rd4;
	cvta.to.global.u64 	%rd2, %rd3;
	mov.u32 	%r15, %ctaid.x;
	mov.u32 	%r16, %ntid.x;
	mov.u32 	%r17, %tid.x;
	mad.lo.s32 	%r1, %r15, %r16, %r17;
	mov.u32 	%r18, %ctaid.y;
	mov.u32 	%r19, %ntid.y;
	mov.u32 	%r20, %tid.y;
	mad.lo.s32 	%r21, %r18, %r19, %r20;
	setp.ge.s32 	%p1, %r1, %r10;
	setp.ge.s32 	%p2, %r21, %r14;
	or.pred  	%p3, %p1, %p2;
	@%p3 bra 	$L__BB0_11;
	ld.param.u32 	%r50, [ResizePadNormPadvalueKernel_param_8];
	sub.s32 	%r3, %r1, %r12;
	sub.s32 	%r4, %r21, %r50;
	or.b32  	%r22, %r3, %r4;
	cvt.rn.f32.s32 	%f26, %r6;
	mul.f32 	%f27, %f16, %f26;
	cvt.rzi.s32.f32 	%r23, %f27;
	setp.ge.s32 	%p4, %r3, %r23;
	setp.lt.s32 	%p5, %r22, 0;
	or.pred  	%p6, %p5, %p4;
	@%p6 bra 	$L__BB0_4;
	cvt.rn.f32.s32 	%f28, %r5;
	mul.f32 	%f29, %f16, %f28;
	cvt.rzi.s32.f32 	%r25, %f29;
	setp.ge.s32 	%p7, %r4, %r25;
	@%p7 bra 	$L__BB0_4;
	cvt.rn.f32.u32 	%f41, %r3;
	div.rn.f32 	%f42, %f41, %f16;
	cvt.rn.f32.u32 	%f43, %r4;
	div.rn.f32 	%f44, %f43, %f16;
	mov.f32 	%f45, 0f3F000000;
	copysign.f32 	%f46, %f42, %f45;
	add.rz.f32 	%f47, %f42, %f46;
	cvt.rzi.f32.f32 	%f48, %f47;
	cvt.rzi.s32.f32 	%r36, %f48;
	copysign.f32 	%f49, %f44, %f45;
	add.rz.f32 	%f50, %f44, %f49;
	cvt.rzi.f32.f32 	%f51, %f50;
	cvt.rzi.s32.f32 	%r37, %f51;
	add.s32 	%r38, %r6, -1;
	setp.lt.s32 	%p12, %r36, 0;
	min.s32 	%r39, %r36, %r38;
	add.s32 	%r40, %r5, -1;
	setp.lt.s32 	%p13, %r37, 0;
	min.s32 	%r41, %r37, %r40;
	selp.b32 	%r42, 0, %r41, %p13;
	mul.lo.s32 	%r43, %r42, %r7;
	cvt.s64.s32 	%rd13, %r43;
	mul.lo.s32 	%r44, %r39, 3;
	selp.b32 	%r45, 0, %r44, %p12;
	cvt.s64.s32 	%rd14, %r45;
	add.s64 	%rd15, %rd14, %rd13;
	add.s64 	%rd16, %rd2, %rd15;
	setp.eq.s32 	%p14, %r8, 0;
	selp.b64 	%rd17, 0, 2, %p14;
	selp.b64 	%rd18, 2, 0, %p14;
	add.s64 	%rd19, %rd16, %rd17;
	ld.global.u8 	%rs6, [%rd19];
	cvt.rn.f32.u16 	%f57, %rs6;
	ld.global.u8 	%rs7, [%rd16+1];
	cvt.rn.f32.u16 	%f56, %rs7;
	add.s64 	%rd20, %rd16, %rd18;
	ld.global.u8 	%rs8, [%rd20];
	cvt.rn.f32.u16 	%f55, %rs8;
	bra.uni 	$L__BB0_6;
$L__BB0_4:
	setp.ne.s32 	%p8, %r13, 0;
	@%p8 bra 	$L__BB0_6;
	cvt.rn.f32.s32 	%f30, %r3;
	div.rn.f32 	%f31, %f30, %f16;
	mov.f32 	%f32, 0f3F000000;
	copysign.f32 	%f33, %f31, %f32;
	add.rz.f32 	%f34, %f31, %f33;
	cvt.rzi.f32.f32 	%f35, %f34;
	cvt.rzi.s32.f32 	%r26, %f35;
	add.s32 	%r27, %r6, -1;
	setp.lt.s32 	%p9, %r26, 0;
	min.s32 	%r28, %r26, %r27;
	cvt.rn.f32.s32 	%f36, %r4;
	div.rn.f32 	%f37, %f36, %f16;
	copysign.f32 	%f38, %f37, %f32;
	add.rz.f32 	%f39, %f37, %f38;
	cvt.rzi.f32.f32 	%f40, %f39;
	cvt.rzi.s32.f32 	%r29, %f40;
	add.s32 	%r30, %r5, -1;
	setp.lt.s32 	%p10, %r29, 0;
	min.s32 	%r31, %r29, %r30;
	selp.b32 	%r32, 0, %r31, %p10;
	mul.lo.s32 	%r33, %r32, %r7;
	cvt.s64.s32 	%rd5, %r33;
	mul.lo.s32 	%r34, %r28, 3;
	selp.b32 	%r35, 0, %r34, %p9;
	cvt.s64.s32 	%rd6, %r35;
	add.s64 	%rd7, %rd6, %rd5;
	add.s64 	%rd8, %rd2, %rd7;
	setp.eq.s32 	%p11, %r8, 0;
	selp.b64 	%rd9, 0, 2, %p11;
	selp.b64 	%rd10, 2, 0, %p11;
	add.s64 	%rd11, %rd8, %rd9;
	ld.global.u8 	%rs3, [%rd11];
	cvt.rn.f32.u16 	%f57, %rs3;
	ld.global.u8 	%rs4, [%rd8+1];
	cvt.rn.f32.u16 	%f56, %rs4;
	add.s64 	%rd12, %rd8, %rd10;
	ld.global.u8 	%rs5, [%rd12];
	cvt.rn.f32.u16 	%f55, %rs5;
$L__BB0_6:
	setp.eq.s16 	%p15, %rs2, 0;
	@%p15 bra 	$L__BB0_8;
	sub.f32 	%f52, %f57, %f17;
	div.rn.f32 	%f57, %f52, %f20;
	sub.f32 	%f53, %f56, %f18;
	div.rn.f32 	%f56, %f53, %f21;
	sub.f32 	%f54, %f55, %f19;
	div.rn.f32 	%f55, %f54, %f22;
$L__BB0_8:
	setp.eq.s16 	%p16, %rs1, 0;
	@%p16 bra 	$L__BB0_10;
	mad.lo.s32 	%r46, %r10, %r21, %r1;
	mul.wide.s32 	%rd21, %r46, 4;
	add.s64 	%rd22, %rd1, %rd21;
	st.global.f32 	[%rd22], %f57;
	mul.lo.s32 	%r47, %r10, %r14;
	mul.wide.s32 	%rd23, %r47, 4;
	add.s64 	%rd24, %rd22, %rd23;
	st.global.f32 	[%rd24], %f56;
	add.s64 	%rd25, %rd24, %rd23;
	st.global.f32 	[%rd25], %f55;
	bra.uni 	$L__BB0_11;
$L__BB0_10:
	mad.lo.s32 	%r48, %r10, %r21, %r1;
	mul.lo.s32 	%r49, %r48, 3;
	mul.wide.s32 	%rd26, %r49, 4;
	add.s64 	%rd27, %rd1, %rd26;
	st.global.f32 	[%rd27], %f57;
	st.global.f32 	[%rd27+4], %f56;
	st.global.f32 	[%rd27+8], %f55;
$L__BB0_11:
	ret;

}


// ===== COMPILED SASS (sm_100) =====

	.target	sm_100

	.elftype	@"ET_EXEC"


//--------------------- .note.nv.tkinfo           --------------------------
	.section	.note.nv.tkinfo,"",@"SHT_NOTE"
	.sectionflags	@"SHF_NOTE_NV_TKINFO"
	.tkinfo
        /*0018*/ 	.word	0x00000002
        /*0030*/ 	.string	""
        /*0030*/ 	.string	"ptxas"
        /*0030*/ 	.string	"Cuda compilation tools, release 13.0, V13.0.88"
        /*0030*/ 	.string	"Build cuda_13.0.r13.0/compiler.36424714_0"
        /*0030*/ 	.string	"-arch sm_100 -m 64 "



//--------------------- .note.nv.cuinfo           --------------------------
	.section	.note.nv.cuinfo,"",@"SHT_NOTE"
	.sectionflags	@"SHF_NOTE_NV_CUINFO"
        /*0018*/ 	.short	0x0002
        /*001a*/ 	.short	0x0064
        /*001c*/ 	.short	0x0082
	.zero		2


//--------------------- .nv.info                  --------------------------
	.section	.nv.info,"",@"SHT_CUDA_INFO"
	.align	4


	//----- nvinfo : EIATTR_REGCOUNT
	.align		4
        /*0000*/ 	.byte	0x04, 0x2f
        /*0002*/ 	.short	(.L_1 - .L_0)
	.align		4
.L_0:
        /*0004*/ 	.word	index@(ResizePadNormPadvalueKernel)
        /*0008*/ 	.word	0x00000013


	//----- nvinfo : EIATTR_FRAME_SIZE
	.align		4
.L_1:
        /*000c*/ 	.byte	0x04, 0x11
        /*000e*/ 	.short	(.L_3 - .L_2)
	.align		4
.L_2:
        /*0010*/ 	.word	index@($__internal_0_$__cuda_sm3x_div_rn_noftz_f32_slowpath)
        /*0014*/ 	.word	0x00000000


	//----- nvinfo : EIATTR_FRAME_SIZE
	.align		4
.L_3:
        /*0018*/ 	.byte	0x04, 0x11
        /*001a*/ 	.short	(.L_5 - .L_4)
	.align		4
.L_4:
        /*001c*/ 	.word	index@(ResizePadNormPadvalueKernel)
        /*0020*/ 	.word	0x00000000


	//----- nvinfo : EIATTR_MIN_STACK_SIZE
	.align		4
.L_5:
        /*0024*/ 	.byte	0x04, 0x12
        /*0026*/ 	.short	(.L_7 - .L_6)
	.align		4
.L_6:
        /*0028*/ 	.word	index@(ResizePadNormPadvalueKernel)
        /*002c*/ 	.word	0x00000000
.L_7:


//--------------------- .nv.compat                --------------------------
	.section	.nv.compat,"",@"SHT_CUDA_COMPAT_INFO"
	.align	4
        /*0000*/ 	.byte	0x02, 0x09, 0x00, 0x00, 0x02, 0x02, 0x01, 0x00, 0x02, 0x05, 0x05, 0x00, 0x03, 0x07, 0x01, 0x01
        /*0010*/ 	.byte	0x02, 0x03, 0x00, 0x00, 0x02, 0x06, 0x01, 0x00, 0x04, 0x0b, 0x08, 0x00, 0x01, 0x00, 0x00, 0x00
        /*0020*/ 	.byte	0x00, 0x00, 0x00, 0x00


//--------------------- .nv.info.ResizePadNormPadvalueKernel --------------------------
	.section	.nv.info.ResizePadNormPadvalueKernel,"",@"SHT_CUDA_INFO"
	.sectionflags	@""
	.align	4


	//----- nvinfo : EIATTR_CUDA_API_VERSION
	.align		4
        /*0000*/ 	.byte	0x04, 0x37
        /*0002*/ 	.short	(.L_9 - .L_8)
.L_8:
        /*0004*/ 	.word	0x00000082


	//----- nvinfo : EIATTR_KPARAM_INFO
	.align		4
.L_9:
        /*0008*/ 	.byte	0x04, 0x17
        /*000a*/ 	.short	(.L_11 - .L_10)
.L_10:
        /*000c*/ 	.word	0x00000000
        /*0010*/ 	.short	0x0016
        /*0012*/ 	.short	0x005c
        /*0014*/ 	.byte	0x00, 0xf0, 0x11, 0x00


	//----- nvinfo : EIATTR_KPARAM_INFO
	.align		4
.L_11:
        /*0018*/ 	.byte	0x04, 0x17
        /*001a*/ 	.short	(.L_13 - .L_12)
.L_12:
        /*001c*/ 	.word	0x00000000
        /*0020*/ 	.short	0x0015
        /*0022*/ 	.short	0x0058
        /*0024*/ 	.byte	0x00, 0xf0, 0x11, 0x00


	//----- nvinfo : EIATTR_KPARAM_INFO
	.align		4
.L_13:
        /*0028*/ 	.byte	0x04, 0x17
        /*002a*/ 	.short	(.L_15 - .L_14)
.L_14:
        /*002c*/ 	.word	0x00000000
        /*0030*/ 	.short	0x0014
        /*0032*/ 	.short	0x0054
        /*0034*/ 	.byte	0x00, 0xf0, 0x11, 0x00


	//----- nvinfo : EIATTR_KPARAM_INFO
	.align		4
.L_15:
        /*0038*/ 	.byte	0x04, 0x17
        /*003a*/ 	.short	(.L_17 - .L_16)
.L_16:
        /*003c*/ 	.word	0x00000000
        /*0040*/ 	.short	0x0013
        /*0042*/ 	.short	0x0050
        /*0044*/ 	.byte	0x00, 0xf0, 0x11, 0x00


	//----- nvinfo : EIATTR_KPARAM_INFO
	.align		4
.L_17:
        /*0048*/ 	.byte	0x04, 0x17
        /*004a*/ 	.short	(.L_19 - .L_18)
.L_18:
        /*004c*/ 	.word	0x00000000
        /*0050*/ 	.short	0x0012
        /*0052*/ 	.short	0x004d
        /*0054*/ 	.byte	0x00, 0xf0, 0x05, 0x00


	//----- nvinfo : EIATTR_KPARAM_INFO
	.align		4
.L_19:
        /*0058*/ 	.byte	0x04, 0x17
        /*005a*/ 	.short	(.L_21 - .L_20)
.L_20:
        /*005c*/ 	.word	0x00000000
        /*0060*/ 	.short	0x0011
        /*0062*/ 	.short	0x004c
        /*0064*/ 	.byte	0x00, 0xf0, 0x05, 0x00


	//----- nvinfo : EIATTR_KPARAM_INFO
	.align		4
.L_21:
        /*0068*/ 	.byte	0x04, 0x17
        /*006a*/ 	.short	(.L_23 - .L_22)
.L_22:
        /*006c*/ 	.word	0x00000000
        /*0070*/ 	.short	0x0010
        /*0072*/ 	.short	0x0048
        /*0074*/ 	.byte	0x00, 0xf0, 0x11, 0x00


	//----- nvinfo : EIATTR_KPARAM_INFO
	.align		4
.L_23:
        /*0078*/ 	.byte	0x04, 0x17
        /*007a*/ 	.short	(.L_25 - .L_24)
.L_24:
        /*007c*/ 	.word	0x00000000
        /*0080*/ 	.short	0x000f
        /*0082*/ 	.short	0x0044
        /*0084*/ 	.byte	0x00, 0xf0, 0x11, 0x00


	//----- nvinfo : EIATTR_KPARAM_INFO
	.align		4
.L_25:
        /*0088*/ 	.byte	0x04, 0x17
        /*008a*/ 	.short	(.L_27 - .L_26)
.L_26:
        /*008c*/ 	.word	0x00000000
        /*0090*/ 	.short	0x000e
        /*0092*/ 	.short	0x0040
        /*0094*/ 	.byte	0x00, 0xf0, 0x11, 0x00


	//----- nvinfo : EIATTR_KPARAM_INFO
	.align		4
.L_27:
        /*0098*/ 	.byte	0x04, 0x17
        /*009a*/ 	.short	(.L_29 - .L_28)
.L_28:
        /*009c*/ 	.word	0x00000000
        /*00a0*/ 	.short	0x000d
        /*00a2*/ 	.short	0x003c
        /*00a4*/ 	.byte	0x00, 0xf0, 0x11, 0x00


	//----- nvinfo : EIATTR_KPARAM_INFO
	.align		4
.L_29:
        /*00a8*/ 	.byte	0x04, 0x17
        /*00aa*/ 	.short	(.L_31 - .L_30)
.L_30:
        /*00ac*/ 	.word	0x00000000
        /*00b0*/ 	.short	0x000c
        /*00b2*/ 	.short	0x0038
        /*00b4*/ 	.byte	0x00, 0xf0, 0x11, 0x00


	//----- nvinfo : EIATTR_KPARAM_INFO
	.align		4
.L_31:
        /*00b8*/ 	.byte	0x04, 0x17
        /*00ba*/ 	.short	(.L_33 - .L_32)
.L_32:
        /*00bc*/ 	.word	0x00000000
        /*00c0*/ 	.short	0x000b
        /*00c2*/ 	.short	0x0034
        /*00c4*/ 	.byte	0x00, 0xf0, 0x11, 0x00


	//----- nvinfo : EIATTR_KPARAM_INFO
	.align		4
.L_33:
        /*00c8*/ 	.byte	0x04, 0x17
        /*00ca*/ 	.short	(.L_35 - .L_34)
.L_34:
        /*00cc*/ 	.word	0x00000000
        /*00d0*/ 	.short	0x000a
        /*00d2*/ 	.short	0x0030
        /*00d4*/ 	.byte	0x00, 0xf0, 0x11, 0x00


	//----- nvinfo : EIATTR_KPARAM_INFO
	.align		4
.L_35:
        /*00d8*/ 	.byte	0x04, 0x17
        /*00da*/ 	.short	(.L_37 - .L_36)
.L_36:
        /*00dc*/ 	.word	0x00000000
        /*00e0*/ 	.short	0x0009
        /*00e2*/ 	.short	0x002c
        /*00e4*/ 	.byte	0x00, 0xf0, 0x11, 0x00


	//----- nvinfo : EIATTR_KPARAM_INFO
	.align		4
.L_37:
        /*00e8*/ 	.byte	0x04, 0x17
        /*00ea*/ 	.short	(.L_39 - .L_38)
.L_38:
        /*00ec*/ 	.word	0x00000000
        /*00f0*/ 	.short	0x0008
        /*00f2*/ 	.short	0x0028
        /*00f4*/ 	.byte	0x00, 0xf0, 0x11, 0x00


	//----- nvinfo : EIATTR_KPARAM_INFO
	.align		4
.L_39:
        /*00f8*/ 	.byte	0x04, 0x17
        /*00fa*/ 	.short	(.L_41 - .L_40)
.L_40:
        /*00fc*/ 	.word	0x00000000
        /*0100*/ 	.short	0x0007
        /*0102*/ 	.short	0x0024
        /*0104*/ 	.byte	0x00, 0xf0, 0x11, 0x00


	//----- nvinfo : EIATTR_KPARAM_INFO
	.align		4
.L_41:
        /*0108*/ 	.byte	0x04, 0x17
        /*010a*/ 	.short	(.L_43 - .L_42)
.L_42:
        /*010c*/ 	.word	0x00000000
        /*0110*/ 	.short	0x0006
        /*0112*/ 	.short	0x0020
        /*0114*/ 	.byte	0x00, 0xf0, 0x11, 0x00


	//----- nvinfo : EIATTR_KPARAM_INFO
	.align		4
.L_43:
        /*0118*/ 	.byte	0x04, 0x17
        /*011a*/ 	.short	(.L_45 - .L_44)
.L_44:
        /*011c*/ 	.word	0x00000000
        /*0120*/ 	.short	0x0005
        /*0122*/ 	.short	0x0018
        /*0124*/ 	.byte	0x00, 0xf5, 0x21, 0x00


	//----- nvinfo : EIATTR_KPARAM_INFO
	.align		4
.L_45:
        /*0128*/ 	.byte	0x04, 0x17
        /*012a*/ 	.short	(.L_47 - .L_46)
.L_46:
        /*012c*/ 	.word	0x00000000
        /*0130*/ 	.short	0x0004
        /*0132*/ 	.short	0x0014
        /*0134*/ 	.byte	0x00, 0xf0, 0x11, 0x00


	//----- nvinfo : EIATTR_KPARAM_INFO
	.align		4
.L_47:
        /*0138*/ 	.byte	0x04, 0x17
        /*013a*/ 	.short	(.L_49 - .L_48)
.L_48:
        /*013c*/ 	.word	0x00000000
        /*0140*/ 	.short	0x0003
        /*0142*/ 	.short	0x0010
        /*0144*/ 	.byte	0x00, 0xf0, 0x11, 0x00


	//----- nvinfo : EIATTR_KPARAM_INFO
	.align		4
.L_49:
        /*0148*/ 	.byte	0x04, 0x17
        /*014a*/ 	.short	(.L_51 - .L_50)
.L_50:
        /*014c*/ 	.word	0x00000000
        /*0150*/ 	.short	0x0002
        /*0152*/ 	.short	0x000c
        /*0154*/ 	.byte	0x00, 0xf0, 0x11, 0x00


	//----- nvinfo : EIATTR_KPARAM_INFO
	.align		4
.L_51:
        /*0158*/ 	.byte	0x04, 0x17
        /*015a*/ 	.short	(.L_53 - .L_52)
.L_52:
        /*015c*/ 	.word	0x00000000
        /*0160*/ 	.short	0x0001
        /*0162*/ 	.short	0x0008
        /*0164*/ 	.byte	0x00, 0xf0, 0x11, 0x00


	//----- nvinfo : EIATTR_KPARAM_INFO
	.align		4
.L_53:
        /*0168*/ 	.byte	0x04, 0x17
        /*016a*/ 	.short	(.L_55 - .L_54)
.L_54:
        /*016c*/ 	.word	0x00000000
        /*0170*/ 	.short	0x0000
        /*0172*/ 	.short	0x0000
        /*0174*/ 	.byte	0x00, 0xf5, 0x21, 0x00


	//----- nvinfo : EIATTR_SPARSE_MMA_MASK
	.align		4
.L_55:
        /*0178*/ 	.byte	0x03, 0x50
        /*017a*/ 	.short	0x0000


	//----- nvinfo : EIATTR_MAXREG_COUNT
	.align		4
        /*017c*/ 	.byte	0x03, 0x1b
        /*017e*/ 	.short	0x00ff


	//----- nvinfo : EIATTR_MERCURY_ISA_VERSION
	.align		4
        /*0180*/ 	.byte	0x03, 0x5f
        /*0182*/ 	.short	0x0101


	//----- nvinfo : EIATTR_VRC_CTA_INIT_COUNT
	.align		4
        /*0184*/ 	.byte	0x02, 0x4a
	.zero		1
	.zero		1


	//----- nvinfo : EIATTR_EXIT_INSTR_OFFSETS
	.align		4
        /*0188*/ 	.byte	0x04, 0x1c
        /*018a*/ 	.short	(.L_57 - .L_56)


	//   ....[0]....
.L_56:
        /*018c*/ 	.word	0x000000c0


	//   ....[1]....
        /*0190*/ 	.word	0x00000fa0


	//   ....[2]....
        /*0194*/ 	.word	0x00001030


	//----- nvinfo : EIATTR_CRS_STACK_SIZE
	.align		4
.L_57:
        /*0198*/ 	.byte	0x04, 0x1e
        /*019a*/ 	.short	(.L_59 - .L_58)
.L_58:
        /*019c*/ 	.word	0x00000000


	//----- nvinfo : EIATTR_CBANK_PARAM_SIZE
	.align		4
.L_59:
        /*01a0*/ 	.byte	0x03, 0x19
        /*01a2*/ 	.short	0x0060


	//----- nvinfo : EIATTR_PARAM_CBANK
	.align		4
        /*01a4*/ 	.byte	0x04, 0x0a
        /*01a6*/ 	.short	(.L_61 - .L_60)
	.align		4
.L_60:
        /*01a8*/ 	.word	index@(.nv.constant0.ResizePadNormPadvalueKernel)
        /*01ac*/ 	.short	0x0380
        /*01ae*/ 	.short	0x0060


	//----- nvinfo : EIATTR_SW_WAR
	.align		4
.L_61:
        /*01b0*/ 	.byte	0x04, 0x36
        /*01b2*/ 	.short	(.L_63 - .L_62)
.L_62:
        /*01b4*/ 	.word	0x00000008
.L_63:


//--------------------- .nv.callgraph             --------------------------
	.section	.nv.callgraph,"",@"SHT_CUDA_CALLGRAPH"
	.align	4
	.sectionentsize	8
	.align		4
        /*0000*/ 	.word	0x00000000
	.align		4
        /*0004*/ 	.word	0xffffffff
	.align		4
        /*0008*/ 	.word	0x00000000
	.align		4
        /*000c*/ 	.word	0xfffffffe
	.align		4
        /*0010*/ 	.word	0x00000000
	.align		4
        /*0014*/ 	.word	0xfffffffd
	.align		4
        /*0018*/ 	.word	0x00000000
	.align		4
        /*001c*/ 	.word	0xfffffffc


//--------------------- .text.ResizePadNormPadvalueKernel --------------------------
	.section	.text.ResizePadNormPadvalueKernel,"ax",@progbits
	.align	128
        .global         ResizePadNormPadvalueKernel
        .type           ResizePadNormPadvalueKernel,@function
        .size           ResizePadNormPadvalueKernel,(.L_x_30 - ResizePadNormPadvalueKernel)
        .other          ResizePadNormPadvalueKernel,@"STO_CUDA_ENTRY STV_DEFAULT"
ResizePadNormPadvalueKernel:
.text.ResizePadNormPadvalueKernel:
[----:B------:R-:W-:Y:S01]  /*0000*/  LDC R1, c[0x0][0x37c] ;  /* 0x0000df00ff017b82 */ /* 0x000fe20000000800 */
[----:B------:R-:W0:Y:S07]  /*0010*/  S2R R3, SR_TID.Y ;  /* 0x0000000000037919 */ /* 0x000e2e0000002200 */
[----:B------:R-:W1:Y:S01]  /*0020*/  LDC R5, c[0x0][0x360] ;  /* 0x0000d800ff057b82 */ /* 0x000e620000000800 */
[----:B------:R-:W2:Y:S01]  /*0030*/  LDCU.64 UR6, c[0x0][0x3a0] ;  /* 0x00007400ff0677ac */ /* 0x000ea20008000a00 */
[----:B------:R-:W1:Y:S06]  /*0040*/  S2R R0, SR_TID.X ;  /* 0x0000000000007919 */ /* 0x000e6c0000002100 */
[----:B------:R-:W0:Y:S08]  /*0050*/  S2UR UR5, SR_CTAID.Y ;  /* 0x00000000000579c3 */ /* 0x000e300000002600 */
[----:B------:R-:W0:Y:S08]  /*0060*/  LDC R2, c[0x0][0x364] ;  /* 0x0000d900ff027b82 */ /* 0x000e300000000800 */
[----:B------:R-:W1:Y:S01]  /*0070*/  S2UR UR4, SR_CTAID.X ;  /* 0x00000000000479c3 */ /* 0x000e620000002500 */
[----:B0-----:R-:W-:-:S05]  /*0080*/  IMAD R2, R2, UR5, R3 ;  /* 0x0000000502027c24 */ /* 0x001fca000f8e0203 */
[----:B--2---:R-:W-:Y:S01]  /*0090*/  ISETP.GE.AND P0, PT, R2, UR6, PT ;  /* 0x0000000602007c0c */ /* 0x004fe2000bf06270 */
[----:B-1----:R-:W-:-:S05]  /*00a0*/  IMAD R5, R5, UR4, R0 ;  /* 0x0000000405057c24 */ /* 0x002fca000f8e0200 */
[----:B------:R-:W-:-:S13]  /*00b0*/  ISETP.GE.OR P0, PT, R5, UR7, P0 ;  /* 0x0000000705007c0c */ /* 0x000fda0008706670 */
[----:B------:R-:W-:Y:S05]  /*00c0*/  @P0 EXIT ;  /* 0x000000000000094d */ /* 0x000fea0003800000 */
[----:B------:R-:W0:Y:S01]  /*00d0*/  LDC R9, c[0x0][0x3b0] ;  /* 0x0000ec00ff097b82 */ /* 0x000e220000000800 */
[----:B------:R-:W1:Y:S01]  /*00e0*/  LDCU.64 UR6, c[0x0][0x388] ;  /* 0x00007100ff0677ac */ /* 0x000e620008000a00 */
[----:B------:R-:W-:Y:S01]  /*00f0*/  BSSY.RECONVERGENT B0, `(.L_x_0) ;  /* 0x00000a3000007945 */ /* 0x000fe20003800200 */
[----:B------:R-:W2:Y:S01]  /*0100*/  LDCU.64 UR4, c[0x0][0x3a8] ;  /* 0x00007500ff0477ac */ /* 0x000ea20008000a00 */
[----:B------:R-:W3:Y:S01]  /*0110*/  LDCU.64 UR8, c[0x0][0x3d8] ;  /* 0x00007b00ff0877ac */ /* 0x000ee20008000a00 */
[----:B-1----:R-:W-:Y:S01]  /*0120*/  I2FP.F32.S32 R0, UR7 ;  /* 0x0000000700007c45 */ /* 0x002fe20008201400 */
[----:B--2---:R-:W-:-:S04]  /*0130*/  VIADD R3, R5, -UR5 ;  /* 0x8000000505037c36 */ /* 0x004fc80008000000 */
[-C--:B0-----:R-:W-:Y:S01]  /*0140*/  FMUL R4, R0, R9.reuse ;  /* 0x0000000900047220 */ /* 0x081fe20000400000 */
[----:B------:R-:W-:Y:S01]  /*0150*/  I2FP.F32.S32 R0, UR6 ;  /* 0x0000000600007c45 */ /* 0x000fe20008201400 */
[----:B------:R-:W-:Y:S01]  /*0160*/  VIADD R8, R2, -UR4 ;  /* 0x8000000402087c36 */ /* 0x000fe20008000000 */
[----:B------:R-:W0:Y:S01]  /*0170*/  LDCU UR4, c[0x0][0x3d4] ;  /* 0x00007a80ff0477ac */ /* 0x000e220008000800 */
[----:B---3--:R-:W-:Y:S02]  /*0180*/  IMAD.U32 R6, RZ, RZ, UR9 ;  /* 0x00000009ff067e24 */ /* 0x008fe4000f8e00ff */
[----:B------:R-:W1:Y:S01]  /*0190*/  F2I.TRUNC.NTZ R4, R4 ;  /* 0x0000000400047305 */ /* 0x000e62000020f100 */
[----:B------:R-:W-:Y:S01]  /*01a0*/  FMUL R7, R0, R9 ;  /* 0x0000000900077220 */ /* 0x000fe20000400000 */
[C---:B------:R-:W-:Y:S01]  /*01b0*/  LOP3.LUT R0, R3.reuse, R8, RZ, 0xfc, !PT ;  /* 0x0000000803007212 */ /* 0x040fe200078efcff */
[----:B------:R-:W2:Y:S05]  /*01c0*/  LDCU.64 UR6, c[0x0][0x358] ;  /* 0x00006b00ff0677ac */ /* 0x000eaa0008000a00 */
[----:B------:R-:W3:Y:S01]  /*01d0*/  F2I.TRUNC.NTZ R7, R7 ;  /* 0x0000000700077305 */ /* 0x000ee2000020f100 */
[----:B-1----:R-:W-:Y:S01]  /*01e0*/  ISETP.GE.AND P0, PT, R3, R4, PT ;  /* 0x000000040300720c */ /* 0x002fe20003f06270 */
[----:B------:R-:W-:-:S03]  /*01f0*/  IMAD.U32 R4, RZ, RZ, UR8 ;  /* 0x00000008ff047e24 */ /* 0x000fc6000f8e00ff */
[----:B------:R-:W-:-:S04]  /*0200*/  ISETP.LT.OR P0, PT, R0, RZ, P0 ;  /* 0x000000ff0000720c */ /* 0x000fc80000701670 */
[----:B---3--:R-:W-:Y:S01]  /*0210*/  ISETP.GE.OR P0, PT, R8, R7, P0 ;  /* 0x000000070800720c */ /* 0x008fe20000706670 */
[----:B0-----:R-:W-:-:S12]  /*0220*/  IMAD.U32 R7, RZ, RZ, UR4 ;  /* 0x00000004ff077e24 */ /* 0x001fd8000f8e00ff */
[----:B--2---:R-:W-:Y:S05]  /*0230*/  @P0 BRA `(.L_x_1) ;  /* 0x0000000400140947 */ /* 0x004fea0003800000 */
[----:B------:R-:W0:Y:S01]  /*0240*/  MUFU.RCP R4, R9 ;  /* 0x0000000900047308 */ /* 0x000e220000001000 */
[----:B------:R-:W-:Y:S01]  /*0250*/  I2FP.F32.U32 R0, R3 ;  /* 0x0000000300007245 */ /* 0x000fe20000201000 */
[----:B------:R-:W-:Y:S06]  /*0260*/  BSSY.RECONVERGENT B1, `(.L_x_2) ;  /* 0x000000d000017945 */ /* 0x000fec0003800200 */
[----:B------:R-:W1:Y:S01]  /*0270*/  FCHK P0, R0, R9 ;  /* 0x0000000900007302 */ /* 0x000e620000000000 */
[----:B0-----:R-:W-:-:S04]  /*0280*/  FFMA R7, R4, -R9, 1 ;  /* 0x3f80000004077423 */ /* 0x001fc80000000809 */
[----:B------:R-:W-:-:S04]  /*0290*/  FFMA R7, R4, R7, R4 ;  /* 0x0000000704077223 */ /* 0x000fc80000000004 */
[----:B------:R-:W-:-:S04]  /*02a0*/  FFMA R4, R0, R7, RZ ;  /* 0x0000000700047223 */ /* 0x000fc800000000ff */
[----:B------:R-:W-:-:S04]  /*02b0*/  FFMA R3, R4, -R9, R0 ;  /* 0x8000000904037223 */ /* 0x000fc80000000000 */
[----:B------:R-:W-:Y:S01]  /*02c0*/  FFMA R4, R7, R3, R4 ;  /* 0x0000000307047223 */ /* 0x000fe20000000004 */
[----:B-1----:R-:W-:Y:S06]  /*02d0*/  @!P0 BRA `(.L_x_3) ;  /* 0x0000000000148947 */ /* 0x002fec0003800000 */
[----:B------:R-:W0:Y:S01]  /*02e0*/  LDCU UR4, c[0x0][0x3b0] ;  /* 0x00007600ff0477ac */ /* 0x000e220008000800 */
[----:B------:R-:W-:Y:S02]  /*02f0*/  MOV R10, 0x320 ;  /* 0x00000320000a7802 */ /* 0x000fe40000000f00 */
[----:B0-----:R-:W-:-:S07]  /*0300*/  MOV R3, UR4 ;  /* 0x0000000400037c02 */ /* 0x001fce0008000f00 */
[----:B------:R-:W-:Y:S05]  /*0310*/  CALL.REL.NOINC `($__internal_0_$__cuda_sm3x_div_rn_noftz_f32_slowpath) ;  /* 0x0000000c00487944 */ /* 0x000fea0003c00000 */
[----:B------:R-:W-:-:S07]  /*0320*/  IMAD.MOV.U32 R4, RZ, RZ, R0 ;  /* 0x000000ffff047224 */ /* 0x000fce00078e0000 */
.L_x_3:
[----:B------:R-:W-:Y:S05]  /*0330*/  BSYNC.RECONVERGENT B1 ;  /* 0x0000000000017941 */ /* 0x000fea0003800200 */
.L_x_2:
[----:B------:R-:W0:Y:S01]  /*0340*/  LDC R10, c[0x0][0x3b0] ;  /* 0x0000ec00ff0a7b82 */ /* 0x000e220000000800 */
[----:B------:R-:W-:Y:S01]  /*0350*/  I2FP.F32.U32 R3, R8 ;  /* 0x0000000800037245 */ /* 0x000fe20000201000 */
[----:B------:R-:W-:Y:S01]  /*0360*/  BSSY.RECONVERGENT B1, `(.L_x_4) ;  /* 0x000000e000017945 */ /* 0x000fe20003800200 */
[----:B0-----:R-:W0:Y:S08]  /*0370*/  MUFU.RCP R7, R10 ;  /* 0x0000000a00077308 */ /* 0x001e300000001000 */
        /* <DEDUP_REMOVED lines=8> */
[----:B------:R-:W-:Y:S01]  /*0400*/  IMAD.MOV.U32 R0, RZ, RZ, R3 ;  /* 0x000000ffff007224 */ /* 0x000fe200078e0003 */
[----:B------:R-:W-:Y:S01]  /*0410*/  MOV R10, 0x440 ;  /* 0x00000440000a7802 */ /* 0x000fe20000000f00 */
[----:B0-----:R-:W-:-:S07]  /*0420*/  IMAD.U32 R3, RZ, RZ, UR4 ;  /* 0x00000004ff037e24 */ /* 0x001fce000f8e00ff */
[----:B------:R-:W-:Y:S05]  /*0430*/  CALL.REL.NOINC `($__internal_0_$__cuda_sm3x_div_rn_noftz_f32_slowpath) ;  /* 0x0000000c00007944 */ /* 0x000fea0003c00000 */
.L_x_5:
[----:B------:R-:W-:Y:S05]  /*0440*/  BSYNC.RECONVERGENT B1 ;  /* 0x0000000000017941 */ /* 0x000fea0003800200 */
.L_x_4:
[----:B------:R-:W-:Y:S01]  /*0450*/  IMAD.MOV.U32 R3, RZ, RZ, 0x3f000000 ;  /* 0x3f000000ff037424 */ /* 0x000fe200078e00ff */
[----:B------:R-:W0:Y:S01]  /*0460*/  LDC.64 R10, c[0x0][0x388] ;  /* 0x0000e200ff0a7b82 */ /* 0x000e220000000a00 */
[----:B------:R-:W1:Y:S03]  /*0470*/  LDCU.64 UR4, c[0x0][0x390] ;  /* 0x00007200ff0477ac */ /* 0x000e660008000a00 */
[C---:B------:R-:W-:Y:S02]  /*0480*/  LOP3.LUT R7, R3.reuse, 0x80000000, R0, 0xb8, !PT ;  /* 0x8000000003077812 */ /* 0x040fe400078eb800 */
[----:B------:R-:W-:-:S03]  /*0490*/  LOP3.LUT R3, R3, 0x80000000, R4, 0xb8, !PT ;  /* 0x8000000003037812 */ /* 0x000fc600078eb804 */
[----:B------:R-:W-:Y:S02]  /*04a0*/  FADD.RZ R8, R7, R0 ;  /* 0x0000000007087221 */ /* 0x000fe4000000c000 */
[----:B------:R-:W-:Y:S01]  /*04b0*/  FADD.RZ R3, R3, R4 ;  /* 0x0000000403037221 */ /* 0x000fe2000000c000 */
[----:B------:R-:W2:Y:S01]  /*04c0*/  LDC.64 R6, c[0x0][0x380] ;  /* 0x0000e000ff067b82 */ /* 0x000ea20000000a00 */
[----:B------:R-:W3:Y:S01]  /*04d0*/  F2I.TRUNC.NTZ R9, R8 ;  /* 0x0000000800097305 */ /* 0x000ee2000020f100 */
[----:B-1----:R-:W-:-:S07]  /*04e0*/  UISETP.NE.AND UP0, UPT, UR5, URZ, UPT ;  /* 0x000000ff0500728c */ /* 0x002fce000bf05270 */
[----:B------:R-:W1:Y:S01]  /*04f0*/  F2I.TRUNC.NTZ R0, R3 ;  /* 0x0000000300007305 */ /* 0x000e62000020f100 */
[----:B------:R-:W-:Y:S01]  /*0500*/  USEL UR5, URZ, 0x2, !UP0 ;  /* 0x00000002ff057887 */ /* 0x000fe2000c000000 */
[----:B---3--:R-:W-:Y:S02]  /*0510*/  ISETP.GE.AND P0, PT, R9, RZ, PT ;  /* 0x000000ff0900720c */ /* 0x008fe40003f06270 */
[----:B0-----:R-:W-:-:S04]  /*0520*/  VIADDMNMX R9, R10, 0xffffffff, R9, PT ;  /* 0xffffffff0a097846 */ /* 0x001fc80003800109 */
[----:B------:R-:W-:Y:S02]  /*0530*/  SEL R9, R9, RZ, P0 ;  /* 0x000000ff09097207 */ /* 0x000fe40000000000 */
[----:B-1----:R-:W-:Y:S02]  /*0540*/  VIADDMNMX R4, R11, 0xffffffff, R0, PT ;  /* 0xffffffff0b047846 */ /* 0x002fe40003800100 */
[----:B------:R-:W-:Y:S01]  /*0550*/  ISETP.GE.AND P0, PT, R0, RZ, PT ;  /* 0x000000ff0000720c */ /* 0x000fe20003f06270 */
[----:B------:R-:W-:Y:S01]  /*0560*/  IMAD R9, R9, UR4, RZ ;  /* 0x0000000409097c24 */ /* 0x000fe2000f8e02ff */
[----:B------:R-:W-:Y:S01]  /*0570*/  USEL UR4, URZ, 0x2, UP0 ;  /* 0x00000002ff047887 */ /* 0x000fe20008000000 */
[----:B------:R-:W-:-:S03]  /*0580*/  IMAD R4, R4, 0x3, RZ ;  /* 0x0000000304047824 */ /* 0x000fc600078e02ff */
[----:B------:R-:W-:Y:S02]  /*0590*/  SHF.R.S32.HI R0, RZ, 0x1f, R9 ;  /* 0x0000001fff007819 */ /* 0x000fe40000011409 */
[----:B------:R-:W-:-:S04]  /*05a0*/  SEL R4, R4, RZ, P0 ;  /* 0x000000ff04047207 */ /* 0x000fc80000000000 */
[----:B--2---:R-:W-:Y:S02]  /*05b0*/  IADD3 R10, P0, P1, R4, R6, R9 ;  /* 0x00000006040a7210 */ /* 0x004fe4000791e009 */
[----:B------:R-:W-:-:S04]  /*05c0*/  SHF.R.S32.HI R4, RZ, 0x1f, R4 ;  /* 0x0000001fff047819 */ /* 0x000fc80000011404 */
[----:B------:R-:W-:Y:S02]  /*05d0*/  IADD3.X R11, PT, PT, R4, R7, R0, P0, P1 ;  /* 0x00000007040b7210 */ /* 0x000fe400007e2400 */
[C---:B------:R-:W-:Y:S02]  /*05e0*/  IADD3 R12, P1, PT, R10.reuse, UR4, RZ ;  /* 0x000000040a0c7c10 */ /* 0x040fe4000ff3e0ff */
[----:B------:R-:W-:Y:S01]  /*05f0*/  IADD3 R8, P0, PT, R10, UR5, RZ ;  /* 0x000000050a087c10 */ /* 0x000fe2000ff1e0ff */
[----:B------:R-:W2:Y:S02]  /*0600*/  LDG.E.U8 R4, desc[UR6][R10.64+0x1] ;  /* 0x000001060a047981 */ /* 0x000ea4000c1e1100 */
[----:B------:R-:W-:Y:S01]  /*0610*/  IMAD.X R13, RZ, RZ, R11, P1 ;  /* 0x000000ffff0d7224 */ /* 0x000fe200008e060b */
[----:B------:R-:W-:-:S04]  /*0620*/  IADD3.X R9, PT, PT, RZ, R11, RZ, P0, !PT ;  /* 0x0000000bff097210 */ /* 0x000fc800007fe4ff */
[----:B------:R-:W3:Y:S04]  /*0630*/  LDG.E.U8 R12, desc[UR6][R12.64] ;  /* 0x000000060c0c7981 */ /* 0x000ee8000c1e1100 */
[----:B------:R-:W4:Y:S01]  /*0640*/  LDG.E.U8 R8, desc[UR6][R8.64] ;  /* 0x0000000608087981 */ /* 0x000f22000c1e1100 */
[----:B--2---:R-:W-:Y:S02]  /*0650*/  I2FP.F32.U32 R4, R4 ;  /* 0x0000000400047245 */ /* 0x004fe40000201000 */
[----:B---3--:R-:W-:Y:S02]  /*0660*/  I2FP.F32.U32 R6, R12 ;  /* 0x0000000c00067245 */ /* 0x008fe40000201000 */
[----:B----4-:R-:W-:Y:S01]  /*0670*/  I2FP.F32.U32 R7, R8 ;  /* 0x0000000800077245 */ /* 0x010fe20000201000 */
[----:B------:R-:W-:Y:S06]  /*0680*/  BRA `(.L_x_6) ;  /* 0x0000000400247947 */ /* 0x000fec0003800000 */
.L_x_1:
[----:B------:R-:W0:Y:S02]  /*0690*/  LDCU UR4, c[0x0][0x3d0] ;  /* 0x00007a00ff0477ac */ /* 0x000e240008000800 */
[----:B0-----:R-:W-:-:S09]  /*06a0*/  UISETP.NE.AND UP0, UPT, UR4, URZ, UPT ;  /* 0x000000ff0400728c */ /* 0x001fd2000bf05270 */
[----:B------:R-:W-:Y:S05]  /*06b0*/  BRA.U UP0, `(.L_x_6) ;  /* 0x0000000500187547 */ /* 0x000fea000b800000 */
[----:B------:R-:W0:Y:S01]  /*06c0*/  MUFU.RCP R0, R9 ;  /* 0x0000000900007308 */ /* 0x000e220000001000 */
[----:B------:R-:W-:Y:S01]  /*06d0*/  I2FP.F32.S32 R3, R3 ;  /* 0x0000000300037245 */ /* 0x000fe20000201400 */
        /* <DEDUP_REMOVED lines=13> */
.L_x_8:
[----:B------:R-:W-:Y:S05]  /*07b0*/  BSYNC.RECONVERGENT B1 ;  /* 0x0000000000017941 */ /* 0x000fea0003800200 */
.L_x_7:
[----:B------:R-:W0:Y:S01]  /*07c0*/  LDC R10, c[0x0][0x3b0] ;  /* 0x0000ec00ff0a7b82 */ /* 0x000e220000000800 */
[----:B------:R-:W-:Y:S01]  /*07d0*/  IMAD.MOV.U32 R3, RZ, RZ, 0x3f000000 ;  /* 0x3f000000ff037424 */ /* 0x000fe200078e00ff */
[----:B------:R-:W-:Y:S01]  /*07e0*/  I2FP.F32.S32 R7, R8 ;  /* 0x0000000800077245 */ /* 0x000fe20000201400 */
[----:B------:R-:W-:Y:S03]  /*07f0*/  BSSY.RECONVERGENT B1, `(.L_x_9) ;  /* 0x0000014000017945 */ /* 0x000fe60003800200 */
[--C-:B------:R-:W-:Y:S02]  /*0800*/  LOP3.LUT R3, R3, 0x80000000, R0.reuse, 0xb8, !PT ;  /* 0x8000000003037812 */ /* 0x100fe400078eb800 */
[----:B------:R-:W1:Y:S03]  /*0810*/  LDC R6, c[0x0][0x38c] ;  /* 0x0000e300ff067b82 */ /* 0x000e660000000800 */
[----:B------:R-:W-:-:S06]  /*0820*/  FADD.RZ R3, R3, R0 ;  /* 0x0000000003037221 */ /* 0x000fcc000000c000 */
[----:B------:R-:W2:Y:S08]  /*0830*/  F2I.TRUNC.NTZ R3, R3 ;  /* 0x0000000300037305 */ /* 0x000eb0000020f100 */
[----:B0-----:R-:W0:Y:S01]  /*0840*/  MUFU.RCP R9, R10 ;  /* 0x0000000a00097308 */ /* 0x001e220000001000 */
[----:B--2---:R-:W-:-:S07]  /*0850*/  ISETP.GE.AND P2, PT, R3, RZ, PT ;  /* 0x000000ff0300720c */ /* 0x004fce0003f46270 */
[----:B------:R-:W2:Y:S01]  /*0860*/  FCHK P0, R7, R10 ;  /* 0x0000000a07007302 */ /* 0x000ea20000000000 */
[----:B0-----:R-:W-:-:S04]  /*0870*/  FFMA R0, R9, -R10, 1 ;  /* 0x3f80000009007423 */ /* 0x001fc8000000080a */
[----:B------:R-:W-:-:S04]  /*0880*/  FFMA R0, R9, R0, R9 ;  /* 0x0000000009007223 */ /* 0x000fc80000000009 */
[----:B------:R-:W-:-:S04]  /*0890*/  FFMA R4, R0, R7, RZ ;  /* 0x0000000700047223 */ /* 0x000fc800000000ff */
[----:B------:R-:W-:-:S04]  /*08a0*/  FFMA R9, R4, -R10, R7 ;  /* 0x8000000a04097223 */ /* 0x000fc80000000007 */
[----:B------:R-:W-:Y:S01]  /*08b0*/  FFMA R0, R0, R9, R4 ;  /* 0x0000000900007223 */ /* 0x000fe20000000004 */
[----:B-1----:R-:W-:Y:S01]  /*08c0*/  VIADDMNMX R4, R6, 0xffffffff, R3, PT ;  /* 0xffffffff06047846 */ /* 0x002fe20003800103 */
[----:B--2---:R-:W-:Y:S06]  /*08d0*/  @!P0 BRA `(.L_x_10) ;  /* 0x0000000000148947 */ /* 0x004fec0003800000 */
[----:B------:R-:W0:Y:S01]  /*08e0*/  LDCU UR4, c[0x0][0x3b0] ;  /* 0x00007600ff0477ac */ /* 0x000e220008000800 */
[----:B------:R-:W-:Y:S02]  /*08f0*/  MOV R0, R7 ;  /* 0x0000000700007202 */ /* 0x000fe40000000f00 */
[----:B------:R-:W-:Y:S01]  /*0900*/  MOV R10, 0x930 ;  /* 0x00000930000a7802 */ /* 0x000fe20000000f00 */
[----:B0-----:R-:W-:-:S07]  /*0910*/  IMAD.U32 R3, RZ, RZ, UR4 ;  /* 0x00000004ff037e24 */ /* 0x001fce000f8e00ff */
[----:B------:R-:W-:Y:S05]  /*0920*/  CALL.REL.NOINC `($__internal_0_$__cuda_sm3x_div_rn_noftz_f32_slowpath) ;  /* 0x0000000400c47944 */ /* 0x000fea0003c00000 */
.L_x_10:
[----:B------:R-:W-:Y:S05]  /*0930*/  BSYNC.RECONVERGENT B1 ;  /* 0x0000000000017941 */ /* 0x000fea0003800200 */
.L_x_9:
[----:B------:R-:W-:Y:S01]  /*0940*/  IMAD.MOV.U32 R3, RZ, RZ, 0x3f000000 ;  /* 0x3f000000ff037424 */ /* 0x000fe200078e00ff */
[----:B------:R-:W0:Y:S01]  /*0950*/  LDC R6, c[0x0][0x388] ;  /* 0x0000e200ff067b82 */ /* 0x000e220000000800 */
[----:B------:R-:W1:Y:S01]  /*0960*/  LDCU.64 UR4, c[0x0][0x390] ;  /* 0x00007200ff0477ac */ /* 0x000e620008000a00 */
[----:B------:R-:W-:Y:S02]  /*0970*/  IMAD R4, R4, 0x3, RZ ;  /* 0x0000000304047824 */ /* 0x000fe400078e02ff */
[--C-:B------:R-:W-:Y:S01]  /*0980*/  LOP3.LUT R3, R3, 0x80000000, R0.reuse, 0xb8, !PT ;  /* 0x8000000003037812 */ /* 0x100fe200078eb800 */
[----:B------:R-:W2:Y:S02]  /*0990*/  LDCU.64 UR8, c[0x0][0x380] ;  /* 0x00007000ff0877ac */ /* 0x000ea40008000a00 */
[----:B------:R-:W-:Y:S02]  /*09a0*/  SEL R11, R4, RZ, P2 ;  /* 0x000000ff040b7207 */ /* 0x000fe40001000000 */
[----:B------:R-:W-:-:S06]  /*09b0*/  FADD.RZ R3, R3, R0 ;  /* 0x0000000003037221 */ /* 0x000fcc000000c000 */
[----:B------:R-:W3:Y:S01]  /*09c0*/  F2I.TRUNC.NTZ R3, R3 ;  /* 0x0000000300037305 */ /* 0x000ee2000020f100 */
[----:B-1----:R-:W-:-:S04]  /*09d0*/  UISETP.NE.AND UP0, UPT, UR5, URZ, UPT ;  /* 0x000000ff0500728c */ /* 0x002fc8000bf05270 */
[----:B------:R-:W-:Y:S01]  /*09e0*/  USEL UR5, URZ, 0x2, UP0 ;  /* 0x00000002ff057887 */ /* 0x000fe20008000000 */
[----:B---3--:R-:W-:Y:S02]  /*09f0*/  ISETP.GE.AND P0, PT, R3, RZ, PT ;  /* 0x000000ff0300720c */ /* 0x008fe40003f06270 */
[----:B0-----:R-:W-:Y:S02]  /*0a00*/  VIADDMNMX R0, R6, 0xffffffff, R3, PT ;  /* 0xffffffff06007846 */ /* 0x001fe40003800103 */
[----:B------:R-:W-:Y:S02]  /*0a10*/  SHF.R.S32.HI R3, RZ, 0x1f, R11 ;  /* 0x0000001fff037819 */ /* 0x000fe4000001140b */
[----:B------:R-:W-:-:S05]  /*0a20*/  SEL R0, R0, RZ, P0 ;  /* 0x000000ff00007207 */ /* 0x000fca0000000000 */
[----:B------:R-:W-:Y:S01]  /*0a30*/  IMAD R0, R0, UR4, RZ ;  /* 0x0000000400007c24 */ /* 0x000fe2000f8e02ff */
[----:B------:R-:W-:-:S04]  /*0a40*/  USEL UR4, URZ, 0x2, !UP0 ;  /* 0x00000002ff047887 */ /* 0x000fc8000c000000 */
[--C-:B--2---:R-:W-:Y:S02]  /*0a50*/  IADD3 R10, P0, P1, R11, UR8, R0.reuse ;  /* 0x000000080b0a7c10 */ /* 0x104fe4000f91e000 */
[----:B------:R-:W-:-:S04]  /*0a60*/  SHF.R.S32.HI R0, RZ, 0x1f, R0 ;  /* 0x0000001fff007819 */ /* 0x000fc80000011400 */
[----:B------:R-:W-:Y:S02]  /*0a70*/  IADD3.X R11, PT, PT, R3, UR9, R0, P0, P1 ;  /* 0x00000009030b7c10 */ /* 0x000fe400087e2400 */
[C---:B------:R-:W-:Y:S02]  /*0a80*/  IADD3 R8, P0, PT, R10.reuse, UR4, RZ ;  /* 0x000000040a087c10 */ /* 0x040fe4000ff1e0ff */
[----:B------:R-:W-:Y:S01]  /*0a90*/  IADD3 R12, P1, PT, R10, UR5, RZ ;  /* 0x000000050a0c7c10 */ /* 0x000fe2000ff3e0ff */
[----:B------:R-:W2:Y:S02]  /*0aa0*/  LDG.E.U8 R4, desc[UR6][R10.64+0x1] ;  /* 0x000001060a047981 */ /* 0x000ea4000c1e1100 */
[--C-:B------:R-:W-:Y:S02]  /*0ab0*/  IMAD.X R9, RZ, RZ, R11.reuse, P0 ;  /* 0x000000ffff097224 */ /* 0x100fe400000e060b */
[----:B------:R-:W-:-:S03]  /*0ac0*/  IMAD.X R13, RZ, RZ, R11, P1 ;  /* 0x000000ffff0d7224 */ /* 0x000fc600008e060b */
[----:B------:R-:W3:Y:S04]  /*0ad0*/  LDG.E.U8 R8, desc[UR6][R8.64] ;  /* 0x0000000608087981 */ /* 0x000ee8000c1e1100 */
[----:B------:R-:W4:Y:S01]  /*0ae0*/  LDG.E.U8 R12, desc[UR6][R12.64] ;  /* 0x000000060c0c7981 */ /* 0x000f22000c1e1100 */
[----:B--2---:R-:W-:Y:S02]  /*0af0*/  I2FP.F32.U32 R4, R4 ;  /* 0x0000000400047245 */ /* 0x004fe40000201000 */
[----:B---3--:R-:W-:Y:S02]  /*0b00*/  I2FP.F32.U32 R7, R8 ;  /* 0x0000000800077245 */ /* 0x008fe40000201000 */
[----:B----4-:R-:W-:-:S07]  /*0b10*/  I2FP.F32.U32 R6, R12 ;  /* 0x0000000c00067245 */ /* 0x010fce0000201000 */
.L_x_6:
[----:B------:R-:W-:Y:S05]  /*0b20*/  BSYNC.RECONVERGENT B0 ;  /* 0x0000000000007941 */ /* 0x000fea0003800200 */
.L_x_0:
[----:B------:R-:W0:Y:S02]  /*0b30*/  LDCU.S8 UR4, c[0x0][0x3cd] ;  /* 0x000079a0ff0477ac */ /* 0x000e240008000200 */
[----:B0-----:R-:W-:-:S09]  /*0b40*/  UISETP.NE.AND UP0, UPT, UR4, URZ, UPT ;  /* 0x000000ff0400728c */ /* 0x001fd2000bf05270 */
[----:B------:R-:W-:Y:S05]  /*0b50*/  BRA.U !UP0, `(.L_x_11) ;  /* 0x0000000108d87547 */ /* 0x000fea000b800000 */
[----:B------:R-:W0:Y:S01]  /*0b60*/  LDC R9, c[0x0][0x3c0] ;  /* 0x0000f000ff097b82 */ /* 0x000e220000000800 */
[----:B------:R-:W1:Y:S01]  /*0b70*/  LDCU UR4, c[0x0][0x3b4] ;  /* 0x00007680ff0477ac */ /* 0x000e620008000800 */
[----:B------:R-:W-:Y:S01]  /*0b80*/  BSSY.RECONVERGENT B0, `(.L_x_12) ;  /* 0x000000f000007945 */ /* 0x000fe20003800200 */
[----:B-1----:R-:W-:Y:S01]  /*0b90*/  FADD R0, R7, -UR4 ;  /* 0x8000000407007e21 */ /* 0x002fe20008000000 */
        /* <DEDUP_REMOVED lines=13> */
.L_x_13:
[----:B------:R-:W-:Y:S05]  /*0c70*/  BSYNC.RECONVERGENT B0 ;  /* 0x0000000000007941 */ /* 0x000fea0003800200 */
.L_x_12:
        /* <DEDUP_REMOVED lines=13> */
[----:B------:R-:W-:Y:S01]  /*0d50*/  MOV R10, 0xd80 ;  /* 0x00000d80000a7802 */ /* 0x000fe20000000f00 */
[----:B0-----:R-:W-:-:S07]  /*0d60*/  IMAD.U32 R3, RZ, RZ, UR4 ;  /* 0x00000004ff037e24 */ /* 0x001fce000f8e00ff */
[----:B------:R-:W-:Y:S05]  /*0d70*/  CALL.REL.NOINC `($__internal_0_$__cuda_sm3x_div_rn_noftz_f32_slowpath) ;  /* 0x0000000000b07944 */ /* 0x000fea0003c00000 */
[----:B------:R-:W-:-:S07]  /*0d80*/  IMAD.MOV.U32 R4, RZ, RZ, R0 ;  /* 0x000000ffff047224 */ /* 0x000fce00078e0000 */
.L_x_15:
[----:B------:R-:W-:Y:S05]  /*0d90*/  BSYNC.RECONVERGENT B0 ;  /* 0x0000000000007941 */ /* 0x000fea0003800200 */
.L_x_14:
        /* <DEDUP_REMOVED lines=16> */
[----:B------:R-:W-:-:S07]  /*0ea0*/  MOV R6, R0 ;  /* 0x0000000000067202 */ /* 0x000fce0000000f00 */
.L_x_16:
[----:B------:R-:W-:Y:S05]  /*0eb0*/  BSYNC.RECONVERGENT B0 ;  /* 0x0000000000007941 */ /* 0x000fea0003800200 */
.L_x_11:
[----:B------:R-:W0:Y:S02]  /*0ec0*/  LDCU.U8 UR4, c[0x0][0x3cc] ;  /* 0x00007980ff0477ac */ /* 0x000e240008000000 */
[----:B0-----:R-:W-:-:S04]  /*0ed0*/  UPRMT UR4, UR4, 0x8880, URZ ;  /* 0x0000888004047896 */ /* 0x001fc800080000ff */
[----:B------:R-:W-:-:S09]  /*0ee0*/  UISETP.NE.AND UP0, UPT, UR4, URZ, UPT ;  /* 0x000000ff0400728c */ /* 0x000fd2000bf05270 */
[----:B------:R-:W-:Y:S05]  /*0ef0*/  BRA.U !UP0, `(.L_x_17) ;  /* 0x00000001082c7547 */ /* 0x000fea000b800000 */
[----:B------:R-:W0:Y:S08]  /*0f00*/  LDC.64 R10, c[0x0][0x3a0] ;  /* 0x0000e800ff0a7b82 */ /* 0x000e300000000a00 */
[----:B------:R-:W1:Y:S01]  /*0f10*/  LDC.64 R8, c[0x0][0x398] ;  /* 0x0000e600ff087b82 */ /* 0x000e620000000a00 */
[-C--:B0-----:R-:W-:Y:S02]  /*0f20*/  IMAD R3, R2, R11.reuse, R5 ;  /* 0x0000000b02037224 */ /* 0x081fe400078e0205 */
[----:B------:R-:W-:-:S02]  /*0f30*/  IMAD R11, R10, R11, RZ ;  /* 0x0000000b0a0b7224 */ /* 0x000fc400078e02ff */
[----:B-1----:R-:W-:-:S05]  /*0f40*/  IMAD.WIDE R2, R3, 0x4, R8 ;  /* 0x0000000403027825 */ /* 0x002fca00078e0208 */
[----:B------:R-:W-:Y:S01]  /*0f50*/  STG.E desc[UR6][R2.64], R7 ;  /* 0x0000000702007986 */ /* 0x000fe2000c101906 */
[----:B------:R-:W-:-:S05]  /*0f60*/  IMAD.WIDE R8, R11, 0x4, R2 ;  /* 0x000000040b087825 */ /* 0x000fca00078e0202 */
[----:B------:R-:W-:Y:S01]  /*0f70*/  STG.E desc[UR6][R8.64], R4 ;  /* 0x0000000408007986 */ /* 0x000fe2000c101906 */
[----:B------:R-:W-:-:S05]  /*0f80*/  IMAD.WIDE R10, R11, 0x4, R8 ;  /* 0x000000040b0a7825 */ /* 0x000fca00078e0208 */
[----:B------:R-:W-:Y:S01]  /*0f90*/  STG.E desc[UR6][R10.64], R6 ;  /* 0x000000060a007986 */ /* 0x000fe2000c101906 */
[----:B------:R-:W-:Y:S05]  /*0fa0*/  EXIT ;  /* 0x000000000000794d */ /* 0x000fea0003800000 */
.L_x_17:
[----:B------:R-:W0:Y:S01]  /*0fb0*/  LDCU UR4, c[0x0][0x3a4] ;  /* 0x00007480ff0477ac */ /* 0x000e220008000800 */
[----:B------:R-:W1:Y:S01]  /*0fc0*/  LDC.64 R8, c[0x0][0x398] ;  /* 0x0000e600ff087b82 */ /* 0x000e620000000a00 */
[----:B0-----:R-:W-:-:S04]  /*0fd0*/  IMAD R3, R2, UR4, R5 ;  /* 0x0000000402037c24 */ /* 0x001fc8000f8e0205 */
[----:B------:R-:W-:-:S04]  /*0fe0*/  IMAD R3, R3, 0x3, RZ ;  /* 0x0000000303037824 */ /* 0x000fc800078e02ff */
[----:B-1----:R-:W-:-:S05]  /*0ff0*/  IMAD.WIDE R2, R3, 0x4, R8 ;  /* 0x0000000403027825 */ /* 0x002fca00078e0208 */
[----:B------:R-:W-:Y:S04]  /*1000*/  STG.E desc[UR6][R2.64], R7 ;  /* 0x0000000702007986 */ /* 0x000fe8000c101906 */
[----:B------:R-:W-:Y:S04]  /*1010*/  STG.E desc[UR6][R2.64+0x4], R4 ;  /* 0x0000040402007986 */ /* 0x000fe8000c101906 */
[----:B------:R-:W-:Y:S01]  /*1020*/  STG.E desc[UR6][R2.64+0x8], R6 ;  /* 0x0000080602007986 */ /* 0x000fe2000c101906 */
[----:B------:R-:W-:Y:S05]  /*1030*/  EXIT ;  /* 0x000000000000794d */ /* 0x000fea0003800000 */
        .weak           $__internal_0_$__cuda_sm3x_div_rn_noftz_f32_slowpath
        .type           $__internal_0_$__cuda_sm3x_div_rn_noftz_f32_slowpath,@function
        .size           $__internal_0_$__cuda_sm3x_div_rn_noftz_f32_slowpath,(.L_x_30 - $__internal_0_$__cuda_sm3x_div_rn_noftz_f32_slowpath)
$__internal_0_$__cuda_sm3x_div_rn_noftz_f32_slowpath:
[----:B------:R-:W-:Y:S01]  /*1040*/  SHF.R.U32.HI R11, RZ, 0x17, R3 ;  /* 0x00000017ff0b7819 */ /* 0x000fe20000011603 */
[----:B------:R-:W-:Y:S01]  /*1050*/  BSSY.RECONVERGENT B2, `(.L_x_18) ;  /* 0x0000062000027945 */ /* 0x000fe20003800200 */
[----:B------:R-:W-:Y:S02]  /*1060*/  SHF.R.U32.HI R9, RZ, 0x17, R0 ;  /* 0x00000017ff097819 */ /* 0x000fe40000011600 */
[----:B------:R-:W-:Y:S02]  /*1070*/  LOP3.LUT R11, R11, 0xff, RZ, 0xc0, !PT ;  /* 0x000000ff0b0b7812 */ /* 0x000fe400078ec0ff */
[----:B------:R-:W-:-:S03]  /*1080*/  LOP3.LUT R14, R9, 0xff, RZ, 0xc0, !PT ;  /* 0x000000ff090e7812 */ /* 0x000fc600078ec0ff */
[----:B------:R-:W-:Y:S02]  /*1090*/  VIADD R13, R11, 0xffffffff ;  /* 0xffffffff0b0d7836 */ /* 0x000fe40000000000 */
[----:B------:R-:W-:-:S03]  /*10a0*/  VIADD R12, R14, 0xffffffff ;  /* 0xffffffff0e0c7836 */ /* 0x000fc60000000000 */
[----:B------:R-:W-:-:S04]  /*10b0*/  ISETP.GT.U32.AND P0, PT, R13, 0xfd, PT ;  /* 0x000000fd0d00780c */ /* 0x000fc80003f04070 */
[----:B------:R-:W-:-:S13]  /*10c0*/  ISETP.GT.U32.OR P0, PT, R12, 0xfd, P0 ;  /* 0x000000fd0c00780c */ /* 0x000fda0000704470 */
[----:B------:R-:W-:Y:S01]  /*10d0*/  @!P0 IMAD.MOV.U32 R9, RZ, RZ, RZ ;  /* 0x000000ffff098224 */ /* 0x000fe200078e00ff */
[----:B------:R-:W-:Y:S06]  /*10e0*/  @!P0 BRA `(.L_x_19) ;  /* 0x00000000005c8947 */ /* 0x000fec0003800000 */
[----:B------:R-:W-:Y:S02]  /*10f0*/  FSETP.GTU.FTZ.AND P0, PT, |R0|, +INF , PT ;  /* 0x7f8000000000780b */ /* 0x000fe40003f1c200 */
[----:B------:R-:W-:-:S04]  /*1100*/  FSETP.GTU.FTZ.AND P1, PT, |R3|, +INF , PT ;  /* 0x7f8000000300780b */ /* 0x000fc80003f3c200 */
[----:B------:R-:W-:-:S13]  /*1110*/  PLOP3.LUT P0, PT, P0, P1, PT, 0xf8, 0x8f ;  /* 0x00000000008f781c */ /* 0x000fda0000703f70 */
[----:B------:R-:W-:Y:S05]  /*1120*/  @P0 BRA `(.L_x_20) ;  /* 0x00000004004c0947 */ /* 0x000fea0003800000 */
[----:B------:R-:W-:-:S13]  /*1130*/  LOP3.LUT P0, RZ, R3, 0x7fffffff, R0, 0xc8, !PT ;  /* 0x7fffffff03ff7812 */ /* 0x000fda000780c800 */
[----:B------:R-:W-:Y:S05]  /*1140*/  @!P0 BRA `(.L_x_21) ;  /* 0x00000004003c8947 */ /* 0x000fea0003800000 */
[C---:B------:R-:W-:Y:S02]  /*1150*/  FSETP.NEU.FTZ.AND P3, PT, |R0|.reuse, +INF , PT ;  /* 0x7f8000000000780b */ /* 0x040fe40003f7d200 */
[----:B------:R-:W-:Y:S02]  /*1160*/  FSETP.NEU.FTZ.AND P1, PT, |R3|, +INF , PT ;  /* 0x7f8000000300780b */ /* 0x000fe40003f3d200 */
[----:B------:R-:W-:-:S11]  /*1170*/  FSETP.NEU.FTZ.AND P0, PT, |R0|, +INF , PT ;  /* 0x7f8000000000780b */ /* 0x000fd60003f1d200 */
[----:B------:R-:W-:Y:S05]  /*1180*/  @!P1 BRA !P3, `(.L_x_21) ;  /* 0x00000004002c9947 */ /* 0x000fea0005800000 */
[----:B------:R-:W-:-:S04]  /*1190*/  LOP3.LUT P3, RZ, R0, 0x7fffffff, RZ, 0xc0, !PT ;  /* 0x7fffffff00ff7812 */ /* 0x000fc8000786c0ff */
[----:B------:R-:W-:-:S13]  /*11a0*/  PLOP3.LUT P1, PT, P1, P3, PT, 0x2f, 0xf2 ;  /* 0x0000000000f2781c */ /* 0x000fda0000f26577 */
[----:B------:R-:W-:Y:S05]  /*11b0*/  @P1 BRA `(.L_x_22) ;  /* 0x0000000400181947 */ /* 0x000fea0003800000 */
[----:B------:R-:W-:-:S04]  /*11c0*/  LOP3.LUT P1, RZ, R3, 0x7fffffff, RZ, 0xc0, !PT ;  /* 0x7fffffff03ff7812 */ /* 0x000fc8000782c0ff */
[----:B------:R-:W-:-:S13]  /*11d0*/  PLOP3.LUT P0, PT, P0, P1, PT, 0x2f, 0xf2 ;  /* 0x0000000000f2781c */ /* 0x000fda0000702577 */
[----:B------:R-:W-:Y:S05]  /*11e0*/  @P0 BRA `(.L_x_23) ;  /* 0x0000000400000947 */ /* 0x000fea0003800000 */
[----:B------:R-:W-:Y:S02]  /*11f0*/  ISETP.GE.AND P0, PT, R12, RZ, PT ;  /* 0x000000ff0c00720c */ /* 0x000fe40003f06270 */
[----:B------:R-:W-:-:S11]  /*1200*/  ISETP.GE.AND P1, PT, R13, RZ, PT ;  /* 0x000000ff0d00720c */ /* 0x000fd60003f26270 */
[----:B------:R-:W-:Y:S01]  /*1210*/  @P0 IMAD.MOV.U32 R9, RZ, RZ, RZ ;  /* 0x000000ffff090224 */ /* 0x000fe200078e00ff */
[----:B------:R-:W-:Y:S01]  /*1220*/  @!P0 MOV R9, 0xffffffc0 ;  /* 0xffffffc000098802 */ /* 0x000fe20000000f00 */
[----:B------:R-:W-:Y:S01]  /*1230*/  @!P0 FFMA R0, R0, 1.84467440737095516160e+19, RZ ;  /* 0x5f80000000008823 */ /* 0x000fe200000000ff */
[----:B------:R-:W-:-:S03]  /*1240*/  @!P1 FFMA R3, R3, 1.84467440737095516160e+19, RZ ;  /* 0x5f80000003039823 */ /* 0x000fc600000000ff */
[----:B------:R-:W-:-:S07]  /*1250*/  @!P1 VIADD R9, R9, 0x40 ;  /* 0x0000004009099836 */ /* 0x000fce0000000000 */
.L_x_19:
[----:B------:R-:W-:Y:S01]  /*1260*/  LEA R12, R11, 0xc0800000, 0x17 ;  /* 0xc08000000b0c7811 */ /* 0x000fe200078eb8ff */
[----:B------:R-:W-:Y:S04]  /*1270*/  BSSY.RECONVERGENT B3, `(.L_x_24) ;  /* 0x0000036000037945 */ /* 0x000fe80003800200 */
[----:B------:R-:W-:Y:S02]  /*1280*/  IMAD.IADD R12, R3, 0x1, -R12 ;  /* 0x00000001030c7824 */ /* 0x000fe400078e0a0c */
[----:B------:R-:W-:Y:S02]  /*1290*/  VIADD R3, R14, 0xffffff81 ;  /* 0xffffff810e037836 */ /* 0x000fe40000000000 */
[----:B------:R0:W1:Y:S01]  /*12a0*/  MUFU.RCP R13, R12 ;  /* 0x0000000c000d7308 */ /* 0x0000620000001000 */
[----:B------:R-:W-:Y:S01]  /*12b0*/  FADD.FTZ R15, -R12, -RZ ;  /* 0x800000ff0c0f7221 */ /* 0x000fe20000010100 */
[C---:B------:R-:W-:Y:S01]  /*12c0*/  IMAD R0, R3.reuse, -0x800000, R0 ;  /* 0xff80000003007824 */ /* 0x040fe200078e0200 */
[----:B0-----:R-:W-:-:S05]  /*12d0*/  IADD3 R12, PT, PT, R3, 0x7f, -R11 ;  /* 0x0000007f030c7810 */ /* 0x001fca0007ffe80b */
[----:B------:R-:W-:Y:S02]  /*12e0*/  IMAD.IADD R12, R12, 0x1, R9 ;  /* 0x000000010c0c7824 */ /* 0x000fe400078e0209 */
[----:B-1----:R-:W-:-:S04]  /*12f0*/  FFMA R14, R13, R15, 1 ;  /* 0x3f8000000d0e7423 */ /* 0x002fc8000000000f */
[----:B------:R-:W-:-:S04]  /*1300*/  FFMA R16, R13, R14, R13 ;  /* 0x0000000e0d107223 */ /* 0x000fc8000000000d */
[----:B------:R-:W-:-:S04]  /*1310*/  FFMA R13, R0, R16, RZ ;  /* 0x00000010000d7223 */ /* 0x000fc800000000ff */
[----:B------:R-:W-:-:S04]  /*1320*/  FFMA R14, R15, R13, R0 ;  /* 0x0000000d0f0e7223 */ /* 0x000fc80000000000 */
[----:B------:R-:W-:-:S04]  /*1330*/  FFMA R13, R16, R14, R13 ;  /* 0x0000000e100d7223 */ /* 0x000fc8000000000d */
[----:B------:R-:W-:-:S04]  /*1340*/  FFMA R14, R15, R13, R0 ;  /* 0x0000000d0f0e7223 */ /* 0x000fc80000000000 */
[----:B------:R-:W-:-:S05]  /*1350*/  FFMA R0, R16, R14, R13 ;  /* 0x0000000e10007223 */ /* 0x000fca000000000d */
[----:B------:R-:W-:-:S04]  /*1360*/  SHF.R.U32.HI R3, RZ, 0x17, R0 ;  /* 0x00000017ff037819 */ /* 0x000fc80000011600 */
[----:B------:R-:W-:-:S04]  /*1370*/  LOP3.LUT R3, R3, 0xff, RZ, 0xc0, !PT ;  /* 0x000000ff03037812 */ /* 0x000fc800078ec0ff */
[----:B------:R-:W-:-:S05]  /*1380*/  IADD3 R11, PT, PT, R3, R12, RZ ;  /* 0x0000000c030b7210 */ /* 0x000fca0007ffe0ff */
[----:B------:R-:W-:-:S05]  /*1390*/  VIADD R3, R11, 0xffffffff ;  /* 0xffffffff0b037836 */ /* 0x000fca0000000000 */
[----:B------:R-:W-:-:S13]  /*13a0*/  ISETP.GE.U32.AND P0, PT, R3, 0xfe, PT ;  /* 0x000000fe0300780c */ /* 0x000fda0003f06070 */
[----:B------:R-:W-:Y:S05]  /*13b0*/  @!P0 BRA `(.L_x_25) ;  /* 0x0000000000808947 */ /* 0x000fea0003800000 */
[----:B------:R-:W-:-:S13]  /*13c0*/  ISETP.GT.AND P0, PT, R11, 0xfe, PT ;  /* 0x000000fe0b00780c */ /* 0x000fda0003f04270 */
[----:B------:R-:W-:Y:S05]  /*13d0*/  @P0 BRA `(.L_x_26) ;  /* 0x00000000006c0947 */ /* 0x000fea0003800000 */
[----:B------:R-:W-:-:S13]  /*13e0*/  ISETP.GE.AND P0, PT, R11, 0x1, PT ;  /* 0x000000010b00780c */ /* 0x000fda0003f06270 */
[----:B------:R-:W-:Y:S05]  /*13f0*/  @P0 BRA `(.L_x_27) ;  /* 0x0000000000740947 */ /* 0x000fea0003800000 */
[----:B------:R-:W-:Y:S02]  /*1400*/  ISETP.GE.AND P0, PT, R11, -0x18, PT ;  /* 0xffffffe80b00780c */ /* 0x000fe40003f06270 */
[----:B------:R-:W-:-:S11]  /*1410*/  LOP3.LUT R0, R0, 0x80000000, RZ, 0xc0, !PT ;  /* 0x8000000000007812 */ /* 0x000fd600078ec0ff */
[----:B------:R-:W-:Y:S05]  /*1420*/  @!P0 BRA `(.L_x_27) ;  /* 0x0000000000688947 */ /* 0x000fea0003800000 */
[CCC-:B------:R-:W-:Y:S01]  /*1430*/  FFMA.RZ R3, R16.reuse, R14.reuse, R13.reuse ;  /* 0x0000000e10037223 */ /* 0x1c0fe2000000c00d */
[CCC-:B------:R-:W-:Y:S01]  /*1440*/  FFMA.RM R12, R16.reuse, R14.reuse, R13.reuse ;  /* 0x0000000e100c7223 */ /* 0x1c0fe2000000400d */
[C---:B------:R-:W-:Y:S02]  /*1450*/  ISETP.NE.AND P3, PT, R11.reuse, RZ, PT ;  /* 0x000000ff0b00720c */ /* 0x040fe40003f65270 */
[----:B------:R-:W-:Y:S02]  /*1460*/  ISETP.NE.AND P1, PT, R11, RZ, PT ;  /* 0x000000ff0b00720c */ /* 0x000fe40003f25270 */
[----:B------:R-:W-:Y:S01]  /*1470*/  LOP3.LUT R9, R3, 0x7fffff, RZ, 0xc0, !PT ;  /* 0x007fffff03097812 */ /* 0x000fe200078ec0ff */
[----:B------:R-:W-:Y:S01]  /*1480*/  FFMA.RP R3, R16, R14, R13 ;  /* 0x0000000e10037223 */ /* 0x000fe2000000800d */
[----:B------:R-:W-:Y:S02]  /*1490*/  VIADD R14, R11, 0x20 ;  /* 0x000000200b0e7836 */ /* 0x000fe40000000000 */
[----:B------:R-:W-:Y:S01]  /*14a0*/  LOP3.LUT R9, R9, 0x800000, RZ, 0xfc, !PT ;  /* 0x0080000009097812 */ /* 0x000fe200078efcff */
[----:B------:R-:W-:Y:S01]  /*14b0*/  IMAD.MOV R11, RZ, RZ, -R11 ;  /* 0x000000ffff0b7224 */ /* 0x000fe200078e0a0b */
[----:B------:R-:W-:-:S02]  /*14c0*/  FSETP.NEU.FTZ.AND P0, PT, R3, R12, PT ;  /* 0x0000000c0300720b */ /* 0x000fc40003f1d000 */
[----:B------:R-:W-:Y:S02]  /*14d0*/  SHF.L.U32 R14, R9, R14, RZ ;  /* 0x0000000e090e7219 */ /* 0x000fe400000006ff */
[----:B------:R-:W-:Y:S02]  /*14e0*/  SEL R12, R11, RZ, P3 ;  /* 0x000000ff0b0c7207 */ /* 0x000fe40001800000 */
[----:B------:R-:W-:Y:S02]  /*14f0*/  ISETP.NE.AND P1, PT, R14, RZ, P1 ;  /* 0x000000ff0e00720c */ /* 0x000fe40000f25270 */
[----:B------:R-:W-:Y:S02]  /*1500*/  SHF.R.U32.HI R12, RZ, R12, R9 ;  /* 0x0000000cff0c7219 */ /* 0x000fe40000011609 */
[----:B------:R-:W-:Y:S02]  /*1510*/  PLOP3.LUT P0, PT, P0, P1, PT, 0xf8, 0x8f ;  /* 0x00000000008f781c */ /* 0x000fe40000703f70 */
[----:B------:R-:W-:-:S02]  /*1520*/  SHF.R.U32.HI R14, RZ, 0x1, R12 ;  /* 0x00000001ff0e7819 */ /* 0x000fc4000001160c */
[----:B------:R-:W-:-:S04]  /*1530*/  SEL R3, RZ, 0x1, !P0 ;  /* 0x00000001ff037807 */ /* 0x000fc80004000000 */
[----:B------:R-:W-:-:S04]  /*1540*/  LOP3.LUT R3, R3, 0x1, R14, 0xf8, !PT ;  /* 0x0000000103037812 */ /* 0x000fc800078ef80e */
[----:B------:R-:W-:-:S04]  /*1550*/  LOP3.LUT R3, R3, R12, RZ, 0xc0, !PT ;  /* 0x0000000c03037212 */ /* 0x000fc800078ec0ff */
[----:B------:R-:W-:-:S04]  /*1560*/  IADD3 R3, PT, PT, R14, R3, RZ ;  /* 0x000000030e037210 */ /* 0x000fc80007ffe0ff */
[----:B------:R-:W-:Y:S01]  /*1570*/  LOP3.LUT R0, R3, R0, RZ, 0xfc, !PT ;  /* 0x0000000003007212 */ /* 0x000fe200078efcff */
[----:B------:R-:W-:Y:S06]  /*1580*/  BRA `(.L_x_27) ;  /* 0x0000000000107947 */ /* 0x000fec0003800000 */
.L_x_26:
[----:B------:R-:W-:-:S04]  /*1590*/  LOP3.LUT R0, R0, 0x80000000, RZ, 0xc0, !PT ;  /* 0x8000000000007812 */ /* 0x000fc800078ec0ff */
[----:B------:R-:W-:Y:S01]  /*15a0*/  LOP3.LUT R0, R0, 0x7f800000, RZ, 0xfc, !PT ;  /* 0x7f80000000007812 */ /* 0x000fe200078efcff */
[----:B------:R-:W-:Y:S06]  /*15b0*/  BRA `(.L_x_27) ;  /* 0x0000000000047947 */ /* 0x000fec0003800000 */
.L_x_25:
[----:B------:R-:W-:-:S07]  /*15c0*/  IMAD R0, R12, 0x800000, R0 ;  /* 0x008000000c007824 */ /* 0x000fce00078e0200 */
.L_x_27:
[----:B------:R-:W-:Y:S05]  /*15d0*/  BSYNC.RECONVERGENT B3 ;  /* 0x0000000000037941 */ /* 0x000fea0003800200 */
.L_x_24:
[----:B------:R-:W-:Y:S05]  /*15e0*/  BRA `(.L_x_28) ;  /* 0x0000000000207947 */ /* 0x000fea0003800000 */
.L_x_23:
[----:B------:R-:W-:-:S04]  /*15f0*/  LOP3.LUT R0, R3, 0x80000000, R0, 0x48, !PT ;  /* 0x8000000003007812 */ /* 0x000fc800078e4800 */
[----:B------:R-:W-:Y:S01]  /*1600*/  LOP3.LUT R0, R0, 0x7f800000, RZ, 0xfc, !PT ;  /* 0x7f80000000007812 */ /* 0x000fe200078efcff */
[----:B------:R-:W-:Y:S06]  /*1610*/  BRA `(.L_x_28) ;  /* 0x0000000000147947 */ /* 0x000fec0003800000 */
.L_x_22:
[----:B------:R-:W-:Y:S01]  /*1620*/  LOP3.LUT R0, R3, 0x80000000, R0, 0x48, !PT ;  /* 0x8000000003007812 */ /* 0x000fe200078e4800 */
[----:B------:R-:W-:Y:S06]  /*1630*/  BRA `(.L_x_28) ;  /* 0x00000000000c7947 */ /* 0x000fec0003800000 */
.L_x_21:
[----:B------:R-:W0:Y:S01]  /*1640*/  MUFU.RSQ R0, -QNAN ;  /* 0xffc0000000007908 */ /* 0x000e220000001400 */
[----:B------:R-:W-:Y:S05]  /*1650*/  BRA `(.L_x_28) ;  /* 0x0000000000047947 */ /* 0x000fea0003800000 */
.L_x_20:
[----:B------:R-:W-:-:S07]  /*1660*/  FADD.FTZ R0, R0, R3 ;  /* 0x0000000300007221 */ /* 0x000fce0000010000 */
.L_x_28:
[----:B------:R-:W-:Y:S05]  /*1670*/  BSYNC.RECONVERGENT B2 ;  /* 0x0000000000027941 */ /* 0x000fea0003800200 */
.L_x_18:
[----:B------:R-:W-:-:S04]  /*1680*/  IMAD.MOV.U32 R11, RZ, RZ, 0x0 ;  /* 0x00000000ff0b7424 */ /* 0x000fc800078e00ff */
[----:B0-----:R-:W-:Y:S05]  /*1690*/  RET.REL.NODEC R10 `(ResizePadNormPadvalueKernel) ;  /* 0xffffffe80a587950 */ /* 0x001fea0003c3ffff */
.L_x_29:
[----:B------:R-:W-:-:S00]  /*16a0*/  BRA `(.L_x_29) ;  /* 0xfffffffc00fc7947 */ /* 0x000fc0000383ffff */
[----:B------:R-:W-:-:S00]  /*16b0*/  NOP ;  /* 0x0000000000007918 */ /* 0x000fc00000000000 */
        /* <DEDUP_REMOVED lines=12> */
.L_x_30:


//--------------------- .nv.shared.reserved.0     --------------------------
	.section	.nv.shared.reserved.0,"aw",@nobits
	.weak		__nv_reservedSMEM_offset_0_alias
	.size		__nv_reservedSMEM_offset_0_alias, 0, 64
	.other		__nv_reservedSMEM_offset_0_alias,@"STO_CUDA_RESERVED_SHARED STV_DEFAULT"
__nv_reservedSMEM_offset_0_alias:
	.zero		0
	.zero		64


//--------------------- .nv.constant0.ResizePadNormPadvalueKernel --------------------------
	.section	.nv.constant0.ResizePadNormPadvalueKernel,"a",@progbits
	.sectionflags	@""
	.align	4
.nv.constant0.ResizePadNormPadvalueKernel:
	.zero		992


//--------------------- SYMBOLS --------------------------

	.type		.nv.reservedSmem.offset0,@object
	.size		.nv.reservedSmem.offset0,0x4
